//
// Generated by NVIDIA NVVM Compiler
//
// Compiler Build ID: CL-36424714
// Cuda compilation tools, release 13.0, V13.0.88
// Based on NVVM 20.0.0
//

.version 9.0
.target sm_100
.address_size 64

	// .globl	_Z6updatePiS_i
.extern .shared .align 16 .b8 shared[];

.visible .entry _Z6updatePiS_i(
	.param .u64 .ptr .align 1 _Z6updatePiS_i_param_0,
	.param .u64 .ptr .align 1 _Z6updatePiS_i_param_1,
	.param .u32 _Z6updatePiS_i_param_2
)
{
	.reg .pred 	%p<3>;
	.reg .b32 	%r<48>;
	.reg .b64 	%rd<16>;

	ld.param.u64 	%rd1, [_Z6updatePiS_i_param_0];
	ld.param.u64 	%rd2, [_Z6updatePiS_i_param_1];
	ld.param.u32 	%r7, [_Z6updatePiS_i_param_2];
	mov.u32 	%r8, %ctaid.x;
	mov.u32 	%r9, %ntid.x;
	mov.u32 	%r1, %tid.x;
	mad.lo.s32 	%r2, %r8, %r9, %r1;
	mov.u32 	%r10, %ctaid.y;
	mov.u32 	%r3, %ntid.y;
	mov.u32 	%r4, %tid.y;
	mad.lo.s32 	%r11, %r10, %r3, %r4;
	max.s32 	%r12, %r2, %r11;
	setp.ge.s32 	%p1, %r12, %r7;
	@%p1 bra 	$L__BB0_2;
	mul.lo.s32 	%r13, %r7, %r2;
	cvta.to.global.u64 	%rd3, %rd1;
	cvta.to.global.u64 	%rd4, %rd2;
	add.s32 	%r14, %r2, %r7;
	add.s32 	%r15, %r14, -1;
	rem.s32 	%r16, %r15, %r7;
	mad.lo.s32 	%r17, %r16, %r7, %r11;
	add.s32 	%r18, %r11, %r7;
	add.s32 	%r19, %r18, -1;
	rem.u32 	%r20, %r19, %r7;
	add.s32 	%r21, %r20, %r13;
	add.s32 	%r22, %r2, 1;
	rem.s32 	%r23, %r22, %r7;
	mad.lo.s32 	%r24, %r23, %r7, %r11;
	add.s32 	%r25, %r11, 1;
	rem.u32 	%r26, %r25, %r7;
	add.s32 	%r27, %r26, %r13;
	add.s32 	%r28, %r13, %r11;
	mul.wide.s32 	%rd5, %r28, 4;
	add.s64 	%rd6, %rd3, %rd5;
	ld.global.u32 	%r29, [%rd6];
	mad.lo.s32 	%r30, %r1, %r3, %r4;
	shl.b32 	%r31, %r30, 2;
	mov.u32 	%r32, shared;
	add.s32 	%r33, %r32, %r31;
	st.shared.u32 	[%r33], %r29;
	mul.wide.s32 	%rd7, %r17, 4;
	add.s64 	%rd8, %rd3, %rd7;
	ld.global.u32 	%r34, [%rd8];
	st.shared.u32 	[%r33+4], %r34;
	mul.wide.s32 	%rd9, %r21, 4;
	add.s64 	%rd10, %rd3, %rd9;
	ld.global.u32 	%r35, [%rd10];
	st.shared.u32 	[%r33+8], %r35;
	mul.wide.s32 	%rd11, %r24, 4;
	add.s64 	%rd12, %rd3, %rd11;
	ld.global.u32 	%r36, [%rd12];
	st.shared.u32 	[%r33+12], %r36;
	mul.wide.s32 	%rd13, %r27, 4;
	add.s64 	%rd14, %rd3, %rd13;
	ld.global.u32 	%r37, [%rd14];
	st.shared.u32 	[%r33+16], %r37;
	bar.sync 	0;
	ld.shared.u32 	%r38, [%r33];
	ld.shared.u32 	%r39, [%r33+4];
	add.s32 	%r40, %r39, %r38;
	ld.shared.u32 	%r41, [%r33+8];
	add.s32 	%r42, %r40, %r41;
	ld.shared.u32 	%r43, [%r33+12];
	add.s32 	%r44, %r42, %r43;
	ld.shared.u32 	%r45, [%r33+16];
	add.s32 	%r46, %r44, %r45;
	setp.lt.s32 	%p2, %r46, 1;
	selp.b32 	%r47, -1, 1, %p2;
	add.s64 	%rd15, %rd4, %rd5;
	st.global.u32 	[%rd15], %r47;
$L__BB0_2:
	ret;

}


// ===== COMPILED SASS (sm_100) =====

	.target	sm_100

	.elftype	@"ET_EXEC"


//--------------------- .note.nv.tkinfo           --------------------------
	.section	.note.nv.tkinfo,"",@"SHT_NOTE"
	.sectionflags	@"SHF_NOTE_NV_TKINFO"
	.tkinfo
        /*0018*/ 	.word	0x00000002
        /*0030*/ 	.string	""
        /*0030*/ 	.string	"ptxas"
        /*0030*/ 	.string	"Cuda compilation tools, release 13.0, V13.0.88"
        /*0030*/ 	.string	"Build cuda_13.0.r13.0/compiler.36424714_0"
        /*0030*/ 	.string	"-arch sm_100 -m 64 "



//--------------------- .note.nv.cuinfo           --------------------------
	.section	.note.nv.cuinfo,"",@"SHT_NOTE"
	.sectionflags	@"SHF_NOTE_NV_CUINFO"
        /*0018*/ 	.short	0x0002
        /*001a*/ 	.short	0x0064
        /*001c*/ 	.short	0x0082
	.zero		2


//--------------------- .nv.info                  --------------------------
	.section	.nv.info,"",@"SHT_CUDA_INFO"
	.align	4


	//----- nvinfo : EIATTR_REGCOUNT
	.align		4
        /*0000*/ 	.byte	0x04, 0x2f
        /*0002*/ 	.short	(.L_1 - .L_0)
	.align		4
.L_0:
        /*0004*/ 	.word	index@(_Z6updatePiS_i)
        /*0008*/ 	.word	0x00000016


	//----- nvinfo : EIATTR_FRAME_SIZE
	.align		4
.L_1:
        /*000c*/ 	.byte	0x04, 0x11
        /*000e*/ 	.short	(.L_3 - .L_2)
	.align		4
.L_2:
        /*0010*/ 	.word	index@(_Z6updatePiS_i)
        /*0014*/ 	.word	0x00000000


	//----- nvinfo : EIATTR_MIN_STACK_SIZE
	.align		4
.L_3:
        /*0018*/ 	.byte	0x04, 0x12
        /*001a*/ 	.short	(.L_5 - .L_4)
	.align		4
.L_4:
        /*001c*/ 	.word	index@(_Z6updatePiS_i)
        /*0020*/ 	.word	0x00000000
.L_5:


//--------------------- .nv.compat                --------------------------
	.section	.nv.compat,"",@"SHT_CUDA_COMPAT_INFO"
	.align	4
        /*0000*/ 	.byte	0x02, 0x09, 0x00, 0x00, 0x02, 0x02, 0x01, 0x00, 0x02, 0x05, 0x05, 0x00, 0x03, 0x07, 0x01, 0x01
        /*0010*/ 	.byte	0x02, 0x03, 0x00, 0x00, 0x02, 0x06, 0x01, 0x00, 0x04, 0x0b, 0x08, 0x00, 0x09, 0x00, 0x00, 0x00
        /*0020*/ 	.byte	0x00, 0x00, 0x00, 0x00


//--------------------- .nv.info._Z6updatePiS_i   --------------------------
	.section	.nv.info._Z6updatePiS_i,"",@"SHT_CUDA_INFO"
	.sectionflags	@""
	.align	4


	//----- nvinfo : EIATTR_CUDA_API_VERSION
	.align		4
        /*0000*/ 	.byte	0x04, 0x37
        /*0002*/ 	.short	(.L_7 - .L_6)
.L_6:
        /*0004*/ 	.word	0x00000082


	//----- nvinfo : EIATTR_KPARAM_INFO
	.align		4
.L_7:
        /*0008*/ 	.byte	0x04, 0x17
        /*000a*/ 	.short	(.L_9 - .L_8)
.L_8:
        /*000c*/ 	.word	0x00000000
        /*0010*/ 	.short	0x0002
        /*0012*/ 	.short	0x0010
        /*0014*/ 	.byte	0x00, 0xf0, 0x11, 0x00


	//----- nvinfo : EIATTR_KPARAM_INFO
	.align		4
.L_9:
        /*0018*/ 	.byte	0x04, 0x17
        /*001a*/ 	.short	(.L_11 - .L_10)
.L_10:
        /*001c*/ 	.word	0x00000000
        /*0020*/ 	.short	0x0001
        /*0022*/ 	.short	0x0008
        /*0024*/ 	.byte	0x00, 0xf5, 0x21, 0x00


	//----- nvinfo : EIATTR_KPARAM_INFO
	.align		4
.L_11:
        /*0028*/ 	.byte	0x04, 0x17
        /*002a*/ 	.short	(.L_13 - .L_12)
.L_12:
        /*002c*/ 	.word	0x00000000
        /*0030*/ 	.short	0x0000
        /*0032*/ 	.short	0x0000
        /*0034*/ 	.byte	0x00, 0xf5, 0x21, 0x00


	//----- nvinfo : EIATTR_SPARSE_MMA_MASK
	.align		4
.L_13:
        /*0038*/ 	.byte	0x03, 0x50
        /*003a*/ 	.short	0x0000


	//----- nvinfo : EIATTR_MAXREG_COUNT
	.align		4
        /*003c*/ 	.byte	0x03, 0x1b
        /*003e*/ 	.short	0x00ff


	//----- nvinfo : EIATTR_NUM_BARRIERS
	.align		4
        /*0040*/ 	.byte	0x02, 0x4c
        /*0042*/ 	.byte	0x01
	.zero		1


	//----- nvinfo : EIATTR_MERCURY_ISA_VERSION
	.align		4
        /*0044*/ 	.byte	0x03, 0x5f
        /*0046*/ 	.short	0x0101


	//----- nvinfo : EIATTR_VRC_CTA_INIT_COUNT
	.align		4
        /*0048*/ 	.byte	0x02, 0x4a
	.zero		1
	.zero		1


	//----- nvinfo : EIATTR_EXIT_INSTR_OFFSETS
	.align		4
        /*004c*/ 	.byte	0x04, 0x1c
        /*004e*/ 	.short	(.L_15 - .L_14)


	//   ....[0]....
.L_14:
        /*0050*/ 	.word	0x000000c0


	//   ....[1]....
        /*0054*/ 	.word	0x00000750


	//----- nvinfo : EIATTR_CBANK_PARAM_SIZE
	.align		4
.L_15:
        /*0058*/ 	.byte	0x03, 0x19
        /*005a*/ 	.short	0x0014


	//----- nvinfo : EIATTR_PARAM_CBANK
	.align		4
        /*005c*/ 	.byte	0x04, 0x0a
        /*005e*/ 	.short	(.L_17 - .L_16)
	.align		4
.L_16:
        /*0060*/ 	.word	index@(.nv.constant0._Z6updatePiS_i)
        /*0064*/ 	.short	0x0380
        /*0066*/ 	.short	0x0014


	//----- nvinfo : EIATTR_SW_WAR
	.align		4
.L_17:
        /*0068*/ 	.byte	0x04, 0x36
        /*006a*/ 	.short	(.L_19 - .L_18)
.L_18:
        /*006c*/ 	.word	0x00000008
.L_19:


//--------------------- .nv.callgraph             --------------------------
	.section	.nv.callgraph,"",@"SHT_CUDA_CALLGRAPH"
	.align	4
	.sectionentsize	8
	.align		4
        /*0000*/ 	.word	0x00000000
	.align		4
        /*0004*/ 	.word	0xffffffff
	.align		4
        /*0008*/ 	.word	0x00000000
	.align		4
        /*000c*/ 	.word	0xfffffffe
	.align		4
        /*0010*/ 	.word	0x00000000
	.align		4
        /*0014*/ 	.word	0xfffffffd
	.align		4
        /*0018*/ 	.word	0x00000000
	.align		4
        /*001c*/ 	.word	0xfffffffc


//--------------------- .text._Z6updatePiS_i      --------------------------
	.section	.text._Z6updatePiS_i,"ax",@progbits
	.align	128
        .global         _Z6updatePiS_i
        .type           _Z6updatePiS_i,@function
        .size           _Z6updatePiS_i,(.L_x_1 - _Z6updatePiS_i)
        .other          _Z6updatePiS_i,@"STO_CUDA_ENTRY STV_DEFAULT"
_Z6updatePiS_i:
.text._Z6updatePiS_i:
[----:B------:R-:W-:Y:S01]  /*0000*/  LDC R1, c[0x0][0x37c] ;  /* 0x0000df00ff017b82 */ /* 0x000fe20000000800 */
[----:B------:R-:W0:Y:S07]  /*0010*/  S2R R3, SR_TID.X ;  /* 0x0000000000037919 */ /* 0x000e2e0000002100 */
[----:B------:R-:W0:Y:S01]  /*0020*/  LDC R4, c[0x0][0x360] ;  /* 0x0000d800ff047b82 */ /* 0x000e220000000800 */
[----:B------:R-:W1:Y:S07]  /*0030*/  S2R R0, SR_TID.Y ;  /* 0x0000000000007919 */ /* 0x000e6e0000002200 */
[----:B------:R-:W0:Y:S08]  /*0040*/  S2UR UR4, SR_CTAID.X ;  /* 0x00000000000479c3 */ /* 0x000e300000002500 */
[----:B------:R-:W1:Y:S08]  /*0050*/  S2UR UR5, SR_CTAID.Y ;  /* 0x00000000000579c3 */ /* 0x000e700000002600 */
[----:B------:R-:W1:Y:S08]  /*0060*/  LDC R5, c[0x0][0x364] ;  /* 0x0000d900ff057b82 */ /* 0x000e700000000800 */
[----:B------:R-:W2:Y:S01]  /*0070*/  LDC R9, c[0x0][0x390] ;  /* 0x0000e400ff097b82 */ /* 0x000ea20000000800 */
[----:B0-----:R-:W-:-:S02]  /*0080*/  IMAD R4, R4, UR4, R3 ;  /* 0x0000000404047c24 */ /* 0x001fc4000f8e0203 */
[----:B-1----:R-:W-:-:S05]  /*0090*/  IMAD R2, R5, UR5, R0 ;  /* 0x0000000505027c24 */ /* 0x002fca000f8e0200 */
[----:B------:R-:W-:-:S04]  /*00a0*/  VIMNMX R6, PT, PT, R4, R2, !PT ;  /* 0x0000000204067248 */ /* 0x000fc80007fe0100 */
[----:B--2---:R-:W-:-:S13]  /*00b0*/  ISETP.GE.AND P0, PT, R6, R9, PT ;  /* 0x000000090600720c */ /* 0x004fda0003f06270 */
[----:B------:R-:W-:Y:S05]  /*00c0*/  @P0 EXIT ;  /* 0x000000000000094d */ /* 0x000fea0003800000 */
[----:B------:R-:W-:Y:S01]  /*00d0*/  IABS R8, R9 ;  /* 0x0000000900087213 */ /* 0x000fe20000000000 */
[----:B------:R-:W0:Y:S01]  /*00e0*/  I2F.U32.RP R15, R9 ;  /* 0x00000009000f7306 */ /* 0x000e220000209000 */
[C---:B------:R-:W-:Y:S01]  /*00f0*/  IADD3 R10, PT, PT, R4.reuse, -0x1, R9 ;  /* 0xffffffff040a7810 */ /* 0x040fe20007ffe009 */
[----:B------:R-:W1:Y:S01]  /*0100*/  LDCU.64 UR6, c[0x0][0x358] ;  /* 0x00006b00ff0677ac */ /* 0x000e620008000a00 */
[----:B------:R-:W-:-:S05]  /*0110*/  IADD3 R11, PT, PT, R4, 0x1, RZ ;  /* 0x00000001040b7810 */ /* 0x000fca0007ffe0ff */
[----:B------:R-:W2:Y:S08]  /*0120*/  I2F.RP R14, R8 ;  /* 0x00000008000e7306 */ /* 0x000eb00000209400 */
[----:B0-----:R-:W0:Y:S08]  /*0130*/  MUFU.RCP R15, R15 ;  /* 0x0000000f000f7308 */ /* 0x001e300000001000 */
[----:B--2---:R-:W2:Y:S01]  /*0140*/  MUFU.RCP R14, R14 ;  /* 0x0000000e000e7308 */ /* 0x004ea20000001000 */
[----:B0-----:R-:W-:-:S07]  /*0150*/  VIADD R6, R15, 0xffffffe ;  /* 0x0ffffffe0f067836 */ /* 0x001fce0000000000 */
[----:B------:R0:W3:Y:S01]  /*0160*/  F2I.FTZ.U32.TRUNC.NTZ R7, R6 ;  /* 0x0000000600077305 */ /* 0x0000e2000021f000 */
[----:B--2---:R-:W-:Y:S01]  /*0170*/  VIADD R12, R14, 0xffffffe ;  /* 0x0ffffffe0e0c7836 */ /* 0x004fe20000000000 */
[----:B------:R-:W-:-:S06]  /*0180*/  IABS R14, R10 ;  /* 0x0000000a000e7213 */ /* 0x000fcc0000000000 */
[----:B------:R2:W4:Y:S01]  /*0190*/  F2I.FTZ.U32.TRUNC.NTZ R13, R12 ;  /* 0x0000000c000d7305 */ /* 0x000522000021f000 */
[----:B0-----:R-:W-:Y:S02]  /*01a0*/  IMAD.MOV.U32 R6, RZ, RZ, RZ ;  /* 0x000000ffff067224 */ /* 0x001fe400078e00ff */
[----:B---3--:R-:W-:Y:S02]  /*01b0*/  IMAD.MOV R16, RZ, RZ, -R7 ;  /* 0x000000ffff107224 */ /* 0x008fe400078e0a07 */
[----:B--2---:R-:W-:Y:S01]  /*01c0*/  IMAD.MOV.U32 R12, RZ, RZ, RZ ;  /* 0x000000ffff0c7224 */ /* 0x004fe200078e00ff */
[----:B----4-:R-:W-:-:S05]  /*01d0*/  IADD3 R17, PT, PT, RZ, -R13, RZ ;  /* 0x8000000dff117210 */ /* 0x010fca0007ffe0ff */
[----:B------:R-:W-:Y:S01]  /*01e0*/  IMAD R15, R17, R8, RZ ;  /* 0x00000008110f7224 */ /* 0x000fe200078e02ff */
[----:B------:R-:W-:-:S03]  /*01f0*/  IABS R17, R11 ;  /* 0x0000000b00117213 */ /* 0x000fc60000000000 */
[----:B------:R-:W-:Y:S01]  /*0200*/  IMAD.HI.U32 R12, R13, R15, R12 ;  /* 0x0000000f0d0c7227 */ /* 0x000fe200078e000c */
[----:B------:R-:W-:Y:S02]  /*0210*/  MOV R15, R14 ;  /* 0x0000000e000f7202 */ /* 0x000fe40000000f00 */
[----:B------:R-:W-:Y:S01]  /*0220*/  IADD3 R14, PT, PT, R2, 0x1, RZ ;  /* 0x00000001020e7810 */ /* 0x000fe20007ffe0ff */
[----:B------:R-:W-:-:S04]  /*0230*/  IMAD R13, R16, R9, RZ ;  /* 0x00000009100d7224 */ /* 0x000fc800078e02ff */
[----:B------:R-:W-:-:S04]  /*0240*/  IMAD.HI.U32 R7, R7, R13, R6 ;  /* 0x0000000d07077227 */ /* 0x000fc800078e0006 */
[----:B------:R-:W-:-:S04]  /*0250*/  IMAD.HI.U32 R6, R12, R15, RZ ;  /* 0x0000000f0c067227 */ /* 0x000fc800078e00ff */
[----:B------:R-:W-:Y:S01]  /*0260*/  IMAD.HI.U32 R13, R12, R17, RZ ;  /* 0x000000110c0d7227 */ /* 0x000fe200078e00ff */
[----:B------:R-:W-:-:S03]  /*0270*/  IADD3 R12, PT, PT, R2, -0x1, R9 ;  /* 0xffffffff020c7810 */ /* 0x000fc60007ffe009 */
[----:B------:R-:W-:Y:S01]  /*0280*/  IMAD.MOV R16, RZ, RZ, -R6 ;  /* 0x000000ffff107224 */ /* 0x000fe200078e0a06 */
[----:B------:R-:W-:Y:S01]  /*0290*/  IADD3 R18, PT, PT, -R13, RZ, RZ ;  /* 0x000000ff0d127210 */ /* 0x000fe20007ffe1ff */
[----:B------:R-:W-:-:S04]  /*02a0*/  IMAD.HI.U32 R6, R7, R12, RZ ;  /* 0x0000000c07067227 */ /* 0x000fc800078e00ff */
[----:B------:R-:W-:-:S04]  /*02b0*/  IMAD.HI.U32 R7, R7, R14, RZ ;  /* 0x0000000e07077227 */ /* 0x000fc800078e00ff */
[C---:B------:R-:W-:Y:S01]  /*02c0*/  IMAD R13, R8.reuse, R16, R15 ;  /* 0x00000010080d7224 */ /* 0x040fe200078e020f */
[----:B------:R-:W-:Y:S01]  /*02d0*/  IADD3 R7, PT, PT, -R7, RZ, RZ ;  /* 0x000000ff07077210 */ /* 0x000fe20007ffe1ff */
[C---:B------:R-:W-:Y:S02]  /*02e0*/  IMAD R15, R8.reuse, R18, R17 ;  /* 0x00000012080f7224 */ /* 0x040fe400078e0211 */
[----:B------:R-:W-:Y:S01]  /*02f0*/  IMAD.MOV R6, RZ, RZ, -R6 ;  /* 0x000000ffff067224 */ /* 0x000fe200078e0a06 */
[C---:B------:R-:W-:Y:S01]  /*0300*/  ISETP.GT.U32.AND P2, PT, R8.reuse, R13, PT ;  /* 0x0000000d0800720c */ /* 0x040fe20003f44070 */
[C---:B------:R-:W-:Y:S01]  /*0310*/  IMAD R14, R9.reuse, R7, R14 ;  /* 0x00000007090e7224 */ /* 0x040fe200078e020e */
[----:B------:R-:W-:Y:S01]  /*0320*/  ISETP.GT.U32.AND P3, PT, R8, R15, PT ;  /* 0x0000000f0800720c */ /* 0x000fe20003f64070 */
[----:B------:R-:W-:Y:S02]  /*0330*/  IMAD R12, R9, R6, R12 ;  /* 0x00000006090c7224 */ /* 0x000fe400078e020c */
[----:B------:R-:W0:Y:S01]  /*0340*/  LDC.64 R6, c[0x0][0x380] ;  /* 0x0000e000ff067b82 */ /* 0x000e220000000a00 */
[----:B------:R-:W-:-:S02]  /*0350*/  ISETP.GE.U32.AND P1, PT, R14, R9, PT ;  /* 0x000000090e00720c */ /* 0x000fc40003f26070 */
[----:B------:R-:W-:-:S05]  /*0360*/  ISETP.GE.U32.AND P0, PT, R12, R9, PT ;  /* 0x000000090c00720c */ /* 0x000fca0003f06070 */
[----:B------:R-:W-:Y:S01]  /*0370*/  @!P2 IMAD.IADD R13, R13, 0x1, -R8 ;  /* 0x000000010d0da824 */ /* 0x000fe200078e0a08 */
[----:B------:R-:W-:Y:S01]  /*0380*/  ISETP.GE.AND P2, PT, R11, RZ, PT ;  /* 0x000000ff0b00720c */ /* 0x000fe20003f46270 */
[----:B------:R-:W-:Y:S01]  /*0390*/  IMAD R11, R4, R9, R2 ;  /* 0x00000009040b7224 */ /* 0x000fe200078e0202 */
[----:B------:R-:W-:Y:S02]  /*03a0*/  @!P3 IADD3 R15, PT, PT, R15, -R8, RZ ;  /* 0x800000080f0fb210 */ /* 0x000fe40007ffe0ff */
[C---:B------:R-:W-:Y:S02]  /*03b0*/  ISETP.GT.U32.AND P4, PT, R8.reuse, R13, PT ;  /* 0x0000000d0800720c */ /* 0x040fe40003f84070 */
[----:B------:R-:W-:Y:S01]  /*03c0*/  ISETP.GT.U32.AND P5, PT, R8, R15, PT ;  /* 0x0000000f0800720c */ /* 0x000fe20003fa4070 */
[----:B------:R-:W-:Y:S01]  /*03d0*/  @P0 IMAD.IADD R12, R12, 0x1, -R9 ;  /* 0x000000010c0c0824 */ /* 0x000fe200078e0a09 */
[----:B------:R-:W-:Y:S02]  /*03e0*/  @P1 IADD3 R14, PT, PT, R14, -R9, RZ ;  /* 0x800000090e0e1210 */ /* 0x000fe40007ffe0ff */
[----:B------:R-:W-:-:S02]  /*03f0*/  ISETP.GE.AND P1, PT, R10, RZ, PT ;  /* 0x000000ff0a00720c */ /* 0x000fc40003f26270 */
[-C--:B------:R-:W-:Y:S02]  /*0400*/  ISETP.GE.U32.AND P0, PT, R12, R9.reuse, PT ;  /* 0x000000090c00720c */ /* 0x080fe40003f06070 */
[----:B------:R-:W-:-:S03]  /*0410*/  ISETP.GE.U32.AND P3, PT, R14, R9, PT ;  /* 0x000000090e00720c */ /* 0x000fc60003f66070 */
[----:B------:R-:W-:Y:S01]  /*0420*/  @!P4 IMAD.IADD R13, R13, 0x1, -R8 ;  /* 0x000000010d0dc824 */ /* 0x000fe200078e0a08 */
[----:B------:R-:W-:Y:S02]  /*0430*/  ISETP.NE.AND P4, PT, R9, RZ, PT ;  /* 0x000000ff0900720c */ /* 0x000fe40003f85270 */
[----:B------:R-:W-:Y:S02]  /*0440*/  @!P5 IADD3 R15, PT, PT, R15, -R8, RZ ;  /* 0x800000080f0fd210 */ /* 0x000fe40007ffe0ff */
[----:B------:R-:W-:Y:S02]  /*0450*/  ISETP.NE.U32.AND P5, PT, R9, RZ, PT ;  /* 0x000000ff0900720c */ /* 0x000fe40003fa5070 */
[-C--:B------:R-:W-:Y:S01]  /*0460*/  LOP3.LUT R8, RZ, R9.reuse, RZ, 0x33, !PT ;  /* 0x00000009ff087212 */ /* 0x080fe200078e33ff */
[----:B------:R-:W-:Y:S01]  /*0470*/  @P0 IMAD.IADD R12, R12, 0x1, -R9 ;  /* 0x000000010c0c0824 */ /* 0x000fe200078e0a09 */
[----:B------:R-:W-:Y:S01]  /*0480*/  @!P1 IADD3 R13, PT, PT, -R13, RZ, RZ ;  /* 0x000000ff0d0d9210 */ /* 0x000fe20007ffe1ff */
[----:B------:R-:W-:Y:S01]  /*0490*/  @!P2 IMAD.MOV R15, RZ, RZ, -R15 ;  /* 0x000000ffff0fa224 */ /* 0x000fe200078e0a0f */
[----:B------:R-:W-:-:S02]  /*04a0*/  @P3 IADD3 R14, PT, PT, R14, -R9, RZ ;  /* 0x800000090e0e3210 */ /* 0x000fc40007ffe0ff */
[C---:B------:R-:W-:Y:S02]  /*04b0*/  SEL R12, R8.reuse, R12, !P5 ;  /* 0x0000000c080c7207 */ /* 0x040fe40006800000 */
[C---:B------:R-:W-:Y:S02]  /*04c0*/  SEL R14, R8.reuse, R14, !P5 ;  /* 0x0000000e080e7207 */ /* 0x040fe40006800000 */
[----:B------:R-:W-:Y:S01]  /*04d0*/  SEL R10, R8, R15, !P4 ;  /* 0x0000000f080a7207 */ /* 0x000fe20006000000 */
[----:B------:R-:W-:Y:S01]  /*04e0*/  IMAD R15, R4, R9, R12 ;  /* 0x00000009040f7224 */ /* 0x000fe200078e020c */
[----:B------:R-:W-:Y:S01]  /*04f0*/  SEL R8, R8, R13, !P4 ;  /* 0x0000000d08087207 */ /* 0x000fe20006000000 */
[-C--:B------:R-:W-:Y:S02]  /*0500*/  IMAD R19, R4, R9.reuse, R14 ;  /* 0x0000000904137224 */ /* 0x080fe400078e020e */
[-CC-:B------:R-:W-:Y:S02]  /*0510*/  IMAD R17, R10, R9.reuse, R2.reuse ;  /* 0x000000090a117224 */ /* 0x180fe400078e0202 */
[----:B------:R-:W-:-:S02]  /*0520*/  IMAD R13, R8, R9, R2 ;  /* 0x00000009080d7224 */ /* 0x000fc400078e0202 */
[----:B0-----:R-:W-:-:S04]  /*0530*/  IMAD.WIDE R14, R15, 0x4, R6 ;  /* 0x000000040f0e7825 */ /* 0x001fc800078e0206 */
[--C-:B------:R-:W-:Y:S02]  /*0540*/  IMAD.WIDE R16, R17, 0x4, R6.reuse ;  /* 0x0000000411107825 */ /* 0x100fe400078e0206 */
[----:B-1----:R-:W2:Y:S02]  /*0550*/  LDG.E R14, desc[UR6][R14.64] ;  /* 0x000000060e0e7981 */ /* 0x002ea4000c1e1900 */
[--C-:B------:R-:W-:Y:S02]  /*0560*/  IMAD.WIDE R8, R11, 0x4, R6.reuse ;  /* 0x000000040b087825 */ /* 0x100fe400078e0206 */
[----:B------:R-:W3:Y:S02]  /*0570*/  LDG.E R16, desc[UR6][R16.64] ;  /* 0x0000000610107981 */ /* 0x000ee4000c1e1900 */
[--C-:B------:R-:W-:Y:S02]  /*0580*/  IMAD.WIDE R12, R13, 0x4, R6.reuse ;  /* 0x000000040d0c7825 */ /* 0x100fe400078e0206 */
[----:B------:R-:W4:Y:S02]  /*0590*/  LDG.E R8, desc[UR6][R8.64] ;  /* 0x0000000608087981 */ /* 0x000f24000c1e1900 */
[----:B------:R-:W-:-:S02]  /*05a0*/  IMAD.WIDE R6, R19, 0x4, R6 ;  /* 0x0000000413067825 */ /* 0x000fc400078e0206 */
[----:B------:R-:W5:Y:S04]  /*05b0*/  LDG.E R12, desc[UR6][R12.64] ;  /* 0x000000060c0c7981 */ /* 0x000f68000c1e1900 */
[----:B------:R-:W5:Y:S01]  /*05c0*/  LDG.E R6, desc[UR6][R6.64] ;  /* 0x0000000606067981 */ /* 0x000f62000c1e1900 */
[----:B------:R-:W0:Y:S01]  /*05d0*/  S2UR UR5, SR_CgaCtaId ;  /* 0x00000000000579c3 */ /* 0x000e220000008800 */
[----:B------:R-:W-:Y:S01]  /*05e0*/  UMOV UR4, 0x400 ;  /* 0x0000040000047882 */ /* 0x000fe20000000000 */
[----:B------:R-:W-:-:S06]  /*05f0*/  IMAD R0, R3, R5, R0 ;  /* 0x0000000503007224 */ /* 0x000fcc00078e0200 */
[----:B------:R-:W1:Y:S01]  /*0600*/  LDC.64 R2, c[0x0][0x388] ;  /* 0x0000e200ff027b82 */ /* 0x000e620000000a00 */
[----:B0-----:R-:W-:-:S06]  /*0610*/  ULEA UR4, UR5, UR4, 0x18 ;  /* 0x0000000405047291 */ /* 0x001fcc000f8ec0ff */
[----:B------:R-:W-:Y:S01]  /*0620*/  LEA R5, R0, UR4, 0x2 ;  /* 0x0000000400057c11 */ /* 0x000fe2000f8e10ff */
[----:B-1----:R-:W-:-:S04]  /*0630*/  IMAD.WIDE R2, R11, 0x4, R2 ;  /* 0x000000040b027825 */ /* 0x002fc800078e0202 */
[----:B--2---:R-:W-:Y:S04]  /*0640*/  STS [R5+0x8], R14 ;  /* 0x0000080e05007388 */ /* 0x004fe80000000800 */
[----:B---3--:R-:W-:Y:S04]  /*0650*/  STS [R5+0xc], R16 ;  /* 0x00000c1005007388 */ /* 0x008fe80000000800 */
[----:B----4-:R-:W-:Y:S04]  /*0660*/  STS [R5], R8 ;  /* 0x0000000805007388 */ /* 0x010fe80000000800 */
[----:B-----5:R-:W-:Y:S04]  /*0670*/  STS [R5+0x4], R12 ;  /* 0x0000040c05007388 */ /* 0x020fe80000000800 */
[----:B------:R-:W-:Y:S01]  /*0680*/  STS [R5+0x10], R6 ;  /* 0x0000100605007388 */ /* 0x000fe20000000800 */
[----:B------:R-:W-:Y:S06]  /*0690*/  BAR.SYNC.DEFER_BLOCKING 0x0 ;  /* 0x0000000000007b1d */ /* 0x000fec0000010000 */
[----:B------:R-:W-:Y:S04]  /*06a0*/  LDS R0, [R5] ;  /* 0x0000000005007984 */ /* 0x000fe80000000800 */
[----:B------:R-:W-:Y:S04]  /*06b0*/  LDS R7, [R5+0x4] ;  /* 0x0000040005077984 */ /* 0x000fe80000000800 */
[----:B------:R-:W0:Y:S04]  /*06c0*/  LDS R4, [R5+0x8] ;  /* 0x0000080005047984 */ /* 0x000e280000000800 */
[----:B------:R-:W-:Y:S04]  /*06d0*/  LDS R9, [R5+0xc] ;  /* 0x00000c0005097984 */ /* 0x000fe80000000800 */
[----:B------:R-:W1:Y:S01]  /*06e0*/  LDS R10, [R5+0x10] ;  /* 0x00001000050a7984 */ /* 0x000e620000000800 */
[----:B0-----:R-:W-:Y:S01]  /*06f0*/  IADD3 R0, PT, PT, R4, R7, R0 ;  /* 0x0000000704007210 */ /* 0x001fe20007ffe000 */
[----:B------:R-:W-:-:S03]  /*0700*/  IMAD.MOV.U32 R7, RZ, RZ, -0x1 ;  /* 0xffffffffff077424 */ /* 0x000fc600078e00ff */
[----:B-1----:R-:W-:-:S04]  /*0710*/  IADD3 R0, PT, PT, R10, R0, R9 ;  /* 0x000000000a007210 */ /* 0x002fc80007ffe009 */
[----:B------:R-:W-:-:S04]  /*0720*/  ISETP.GE.AND P0, PT, R0, 0x1, PT ;  /* 0x000000010000780c */ /* 0x000fc80003f06270 */
[----:B------:R-:W-:-:S05]  /*0730*/  SEL R7, R7, 0x1, !P0 ;  /* 0x0000000107077807 */ /* 0x000fca0004000000 */
[----:B------:R-:W-:Y:S01]  /*0740*/  STG.E desc[UR6][R2.64], R7 ;  /* 0x0000000702007986 */ /* 0x000fe2000c101906 */
[----:B------:R-:W-:Y:S05]  /*0750*/  EXIT ;  /* 0x000000000000794d */ /* 0x000fea0003800000 */
.L_x_0:
[----:B------:R-:W-:-:S00]  /*0760*/  BRA `(.L_x_0) ;  /* 0xfffffffc00fc7947 */ /* 0x000fc0000383ffff */
[----:B------:R-:W-:-:S00]  /*0770*/  NOP ;  /* 0x0000000000007918 */ /* 0x000fc00000000000 */
        /* <DEDUP_REMOVED lines=8> */
.L_x_1:


//--------------------- .nv.shared._Z6updatePiS_i --------------------------
	.section	.nv.shared._Z6updatePiS_i,"aw",@nobits
	.sectionflags	@""
	.align	16
	.zero		1024


//--------------------- .nv.shared.reserved.0     --------------------------
	.section	.nv.shared.reserved.0,"aw",@nobits
	.weak		__nv_reservedSMEM_offset_0_alias
	.size		__nv_reservedSMEM_offset_0_alias, 0, 64
	.other		__nv_reservedSMEM_offset_0_alias,@"STO_CUDA_RESERVED_SHARED STV_DEFAULT"
__nv_reservedSMEM_offset_0_alias:
	.zero		0
	.zero		64


//--------------------- .nv.constant0._Z6updatePiS_i --------------------------
	.section	.nv.constant0._Z6updatePiS_i,"a",@progbits
	.sectionflags	@""
	.align	4
.nv.constant0._Z6updatePiS_i:
	.zero		916


//--------------------- SYMBOLS --------------------------

	.type		.nv.reservedSmem.offset0,@object
	.size		.nv.reservedSmem.offset0,0x4
	.type		.nv.reservedSmem.cap,@object
	.size		.nv.reservedSmem.cap,0x4
